	.headerflags	@"EF_CUDA_TEXMODE_UNIFIED EF_CUDA_64BIT_ADDRESS EF_CUDA_ACCELERATORS EF_CUDA_SM90 EF_CUDA_VIRTUAL_SM(EF_CUDA_SM90)"
	.elftype	@"ET_EXEC"


//--------------------- .nv.info                  --------------------------
	.section	.nv.info,"",@"SHT_CUDA_INFO"
	.align	4


	//----- nvinfo : EIATTR_REGCOUNT
	.align		4
        /*0000*/ 	.byte	0x04, 0x2f
        /*0002*/ 	.short	(.L_1 - .L_0)
	.align		4
.L_0:
        /*0004*/ 	.word	index@(triton_poi_fused__to_copy_add_arange_clamp_mul_sub_4)
        /*0008*/ 	.word	0x0000000a


	//----- nvinfo : EIATTR_MIN_STACK_SIZE
	.align		4
.L_1:
        /*000c*/ 	.byte	0x04, 0x12
        /*000e*/ 	.short	(.L_3 - .L_2)
	.align		4
.L_2:
        /*0010*/ 	.word	index@(triton_poi_fused__to_copy_add_arange_clamp_mul_sub_4)
        /*0014*/ 	.word	0x00000000


	//----- nvinfo : EIATTR_FRAME_SIZE
	.align		4
.L_3:
        /*0018*/ 	.byte	0x04, 0x11
        /*001a*/ 	.short	(.L_5 - .L_4)
	.align		4
.L_4:
        /*001c*/ 	.word	index@(triton_poi_fused__to_copy_add_arange_clamp_mul_sub_4)
        /*0020*/ 	.word	0x00000000


	//----- nvinfo : EIATTR_MIN_STACK_SIZE
	.align		4
.L_5:
        /*0024*/ 	.byte	0x04, 0x12
        /*0026*/ 	.short	(.L_7 - .L_6)
	.align		4
.L_6:
        /*0028*/ 	.word	index@(triton_poi_fused__to_copy_add_arange_clamp_mul_sub_4)
        /*002c*/ 	.word	0x00000000
.L_7:


//--------------------- .nv.info.triton_poi_fused__to_copy_add_arange_clamp_mul_sub_4 --------------------------
	.section	.nv.info.triton_poi_fused__to_copy_add_arange_clamp_mul_sub_4,"",@"SHT_CUDA_INFO"
	.sectionflags	@""
	.align	4


	//----- nvinfo : EIATTR_CUDA_API_VERSION
	.align		4
        /*0000*/ 	.byte	0x04, 0x37
        /*0002*/ 	.short	(.L_9 - .L_8)
.L_8:
        /*0004*/ 	.word	0x0000007c


	//----- nvinfo : EIATTR_KPARAM_INFO
	.align		4
.L_9:
        /*0008*/ 	.byte	0x04, 0x17
        /*000a*/ 	.short	(.L_11 - .L_10)
.L_10:
        /*000c*/ 	.word	0x00000000
        /*0010*/ 	.short	0x0001
        /*0012*/ 	.short	0x0008
        /*0014*/ 	.byte	0x00, 0xf0, 0x11, 0x00


	//----- nvinfo : EIATTR_KPARAM_INFO
	.align		4
.L_11:
        /*0018*/ 	.byte	0x04, 0x17
        /*001a*/ 	.short	(.L_13 - .L_12)
.L_12:
        /*001c*/ 	.word	0x00000000
        /*0020*/ 	.short	0x0000
        /*0022*/ 	.short	0x0000
        /*0024*/ 	.byte	0x00, 0xf4, 0x21, 0x00


	//----- nvinfo : EIATTR_SPARSE_MMA_MASK
	.align		4
.L_13:
        /*0028*/ 	.byte	0x03, 0x50
        /*002a*/ 	.short	0x0000


	//----- nvinfo : EIATTR_MAXREG_COUNT
	.align		4
        /*002c*/ 	.byte	0x03, 0x1b
        /*002e*/ 	.short	0x00ff


	//----- nvinfo : EIATTR_EXIT_INSTR_OFFSETS
	.align		4
        /*0030*/ 	.byte	0x04, 0x1c
        /*0032*/ 	.short	(.L_15 - .L_14)


	//   ....[0]....
.L_14:
        /*0034*/ 	.word	0x00000110


	//   ....[1]....
        /*0038*/ 	.word	0x00000140


	//----- nvinfo : EIATTR_REQNTID
	.align		4
.L_15:
        /*003c*/ 	.byte	0x04, 0x10
        /*003e*/ 	.short	(.L_17 - .L_16)
.L_16:
        /*0040*/ 	.word	0x00000020
        /*0044*/ 	.word	0x00000001
        /*0048*/ 	.word	0x00000001


	//----- nvinfo : EIATTR_CBANK_PARAM_SIZE
	.align		4
.L_17:
        /*004c*/ 	.byte	0x03, 0x19
        /*004e*/ 	.short	0x000c


	//----- nvinfo : EIATTR_PARAM_CBANK
	.align		4
        /*0050*/ 	.byte	0x04, 0x0a
        /*0052*/ 	.short	(.L_19 - .L_18)
	.align		4
.L_18:
        /*0054*/ 	.word	index@(.nv.constant0.triton_poi_fused__to_copy_add_arange_clamp_mul_sub_4)
        /*0058*/ 	.short	0x0210
        /*005a*/ 	.short	0x000c


	//----- nvinfo : EIATTR_SW_WAR
	.align		4
.L_19:
        /*005c*/ 	.byte	0x04, 0x36
        /*005e*/ 	.short	(.L_21 - .L_20)
.L_20:
        /*0060*/ 	.word	0x00000008
.L_21:


//--------------------- .nv.callgraph             --------------------------
	.section	.nv.callgraph,"",@"SHT_CUDA_CALLGRAPH"
	.align	4
	.sectionentsize	8
	.align		4
        /*0000*/ 	.word	0x00000000
	.align		4
        /*0004*/ 	.word	0xffffffff
	.align		4
        /*0008*/ 	.word	0x00000000
	.align		4
        /*000c*/ 	.word	0xfffffffe
	.align		4
        /*0010*/ 	.word	0x00000000
	.align		4
        /*0014*/ 	.word	0xfffffffd
	.align		4
        /*0018*/ 	.word	0x00000000
	.align		4
        /*001c*/ 	.word	0xfffffffc


//--------------------- .text.triton_poi_fused__to_copy_add_arange_clamp_mul_sub_4 --------------------------
	.section	.text.triton_poi_fused__to_copy_add_arange_clamp_mul_sub_4,"ax",@progbits
	.align	128
        .global         triton_poi_fused__to_copy_add_arange_clamp_mul_sub_4
        .type           triton_poi_fused__to_copy_add_arange_clamp_mul_sub_4,@function
        .size           triton_poi_fused__to_copy_add_arange_clamp_mul_sub_4,(.L_x_1 - triton_poi_fused__to_copy_add_arange_clamp_mul_sub_4)
        .other          triton_poi_fused__to_copy_add_arange_clamp_mul_sub_4,@"STO_CUDA_ENTRY STV_DEFAULT"
triton_poi_fused__to_copy_add_arange_clamp_mul_sub_4:
.text.triton_poi_fused__to_copy_add_arange_clamp_mul_sub_4:
[----:B------:R-:W0:Y:S02]  /*0000*/  LDC R1, c[0x0][0x28] ;  /* 0x00000a00ff017b82 */ /* 0x000e240000000800 */
[----:B------:R-:W1:Y:S01]  /*0010*/  S2R R6, SR_TID.X ;  /* 0x0000000000067919 */ /* 0x000e620000002100 */
[----:B------:R-:W-:Y:S01]  /*0020*/  IMAD.MOV.U32 R3, RZ, RZ, 0x3e800000 ;  /* 0x3e800000ff037424 */ /* 0x000fe200078e00ff */
[----:B------:R-:W2:Y:S01]  /*0030*/  S2R R5, SR_CTAID.X ;  /* 0x0000000000057919 */ /* 0x000ea20000002500 */
[C---:B-1----:R-:W-:Y:S02]  /*0040*/  LOP3.LUT R0, R6.reuse, 0x3, RZ, 0xc0, !PT ;  /* 0x0000000306007812 */ /* 0x042fe400078ec0ff */
[----:B------:R-:W-:-:S03]  /*0050*/  LOP3.LUT P0, RZ, R6, 0x1c, RZ, 0xc0, !PT ;  /* 0x0000001c06ff7812 */ /* 0x000fc6000780c0ff */
[----:B--2---:R-:W-:-:S05]  /*0060*/  IMAD R5, R5, 0x4, R0 ;  /* 0x0000000405057824 */ /* 0x004fca00078e0200 */
[----:B------:R-:W-:Y:S02]  /*0070*/  I2FP.F32.S32 R0, R5 ;  /* 0x0000000500007245 */ /* 0x000fe40000201400 */
[----:B------:R-:W-:-:S03]  /*0080*/  ISETP.LT.AND P0, PT, R5, 0x4, !P0 ;  /* 0x000000040500780c */ /* 0x000fc60004701270 */
[----:B------:R-:W-:-:S04]  /*0090*/  FADD R0, R0, 0.5 ;  /* 0x3f00000000007421 */ /* 0x000fc80000000000 */
[----:B------:R-:W-:Y:S02]  /*00a0*/  FFMA R0, R0, R3, -0.5 ;  /* 0xbf00000000007423 */ /* 0x000fe40000000003 */
[----:B------:R-:W1:Y:S03]  /*00b0*/  LDC.64 R2, c[0x0][0x210] ;  /* 0x00008400ff027b82 */ /* 0x000e660000000a00 */
[----:B------:R-:W-:-:S04]  /*00c0*/  FMNMX R0, RZ, R0, !PT ;  /* 0x00000000ff007209 */ /* 0x000fc80007800000 */
[----:B------:R-:W2:Y:S02]  /*00d0*/  F2I.TRUNC.NTZ R4, R0 ;  /* 0x0000000000047305 */ /* 0x000ea4000020f100 */
[----:B--2---:R-:W-:Y:S01]  /*00e0*/  I2FP.F32.S32 R7, R4 ;  /* 0x0000000400077245 */ /* 0x004fe20000201400 */
[----:B-1----:R-:W-:-:S04]  /*00f0*/  IMAD.WIDE R2, R5, 0x4, R2 ;  /* 0x0000000405027825 */ /* 0x002fc800078e0202 */
[----:B------:R-:W-:Y:S01]  /*0100*/  FADD.SAT R7, R0, -R7 ;  /* 0x8000000700077221 */ /* 0x000fe20000002000 */
[----:B------:R-:W-:Y:S06]  /*0110*/  @!P0 EXIT ;  /* 0x000000000000894d */ /* 0x000fec0003800000 */
[----:B------:R-:W-:Y:S02]  /*0120*/  ULDC.64 UR4, c[0x0][0x208] ;  /* 0x0000820000047ab9 */ /* 0x000fe40000000a00 */
[----:B------:R-:W-:Y:S01]  /*0130*/  STG.E desc[UR4][R2.64], R7 ;  /* 0x0000000702007986 */ /* 0x000fe2000c101904 */
[----:B------:R-:W-:Y:S05]  /*0140*/  EXIT ;  /* 0x000000000000794d */ /* 0x000fea0003800000 */
.L_x_0:
[----:B------:R-:W-:-:S00]  /*0150*/  BRA `(.L_x_0) ;  /* 0xfffffffc00fc7947 */ /* 0x000fc0000383ffff */
[----:B------:R-:W-:-:S00]  /*0160*/  NOP ;  /* 0x0000000000007918 */ /* 0x000fc00000000000 */
        /* <DEDUP_REMOVED lines=9> */
.L_x_1:


//--------------------- .nv.constant0.triton_poi_fused__to_copy_add_arange_clamp_mul_sub_4 --------------------------
	.section	.nv.constant0.triton_poi_fused__to_copy_add_arange_clamp_mul_sub_4,"a",@progbits
	.sectionflags	@""
	.align	4
.nv.constant0.triton_poi_fused__to_copy_add_arange_clamp_mul_sub_4:
	.zero		540
